//
// Generated by NVIDIA NVVM Compiler
//
// Compiler Build ID: CL-36424714
// Cuda compilation tools, release 13.0, V13.0.88
// Based on NVVM 20.0.0
//

.version 9.0
.target sm_100
.address_size 64

	// .globl	_Z3dotPfS_S_
// _ZZ3dotPfS_S_E5cache has been demoted

.visible .entry _Z3dotPfS_S_(
	.param .u64 .ptr .align 1 _Z3dotPfS_S__param_0,
	.param .u64 .ptr .align 1 _Z3dotPfS_S__param_1,
	.param .u64 .ptr .align 1 _Z3dotPfS_S__param_2
)
{
	.reg .pred 	%p<4>;
	.reg .b32 	%r<19>;
	.reg .b32 	%f<77>;
	.reg .b64 	%rd<12>;
	// demoted variable
	.shared .align 4 .b8 _ZZ3dotPfS_S_E5cache[1024];
	ld.param.u64 	%rd3, [_Z3dotPfS_S__param_0];
	ld.param.u64 	%rd4, [_Z3dotPfS_S__param_1];
	ld.param.u64 	%rd5, [_Z3dotPfS_S__param_2];
	mov.u32 	%r1, %tid.x;
	mov.u32 	%r2, %ctaid.x;
	mov.u32 	%r3, %ntid.x;
	mad.lo.s32 	%r17, %r2, %r3, %r1;
	setp.gt.s32 	%p1, %r17, 33791;
	mov.f32 	%f75, 0f00000000;
	@%p1 bra 	$L__BB0_3;
	mov.u32 	%r10, %nctaid.x;
	mul.lo.s32 	%r5, %r3, %r10;
	cvta.to.global.u64 	%rd1, %rd3;
	cvta.to.global.u64 	%rd2, %rd4;
	mov.f32 	%f75, 0f00000000;
$L__BB0_2:
	mul.wide.s32 	%rd6, %r17, 4;
	add.s64 	%rd7, %rd1, %rd6;
	ld.global.f32 	%f8, [%rd7];
	add.s64 	%rd8, %rd2, %rd6;
	ld.global.f32 	%f9, [%rd8];
	fma.rn.f32 	%f75, %f8, %f9, %f75;
	add.s32 	%r17, %r17, %r5;
	setp.lt.s32 	%p2, %r17, 33792;
	@%p2 bra 	$L__BB0_2;
$L__BB0_3:
	shl.b32 	%r12, %r1, 2;
	mov.u32 	%r13, _ZZ3dotPfS_S_E5cache;
	add.s32 	%r14, %r13, %r12;
	st.shared.f32 	[%r14], %f75;
	bar.sync 	0;
	mov.f32 	%f76, 0f00000000;
	mov.b32 	%r18, 64;
$L__BB0_4:
	add.s32 	%r16, %r13, %r18;
	ld.shared.f32 	%f11, [%r16+-64];
	add.f32 	%f12, %f76, %f11;
	ld.shared.f32 	%f13, [%r16+-60];
	add.f32 	%f14, %f12, %f13;
	ld.shared.f32 	%f15, [%r16+-56];
	add.f32 	%f16, %f14, %f15;
	ld.shared.f32 	%f17, [%r16+-52];
	add.f32 	%f18, %f16, %f17;
	ld.shared.f32 	%f19, [%r16+-48];
	add.f32 	%f20, %f18, %f19;
	ld.shared.f32 	%f21, [%r16+-44];
	add.f32 	%f22, %f20, %f21;
	ld.shared.f32 	%f23, [%r16+-40];
	add.f32 	%f24, %f22, %f23;
	ld.shared.f32 	%f25, [%r16+-36];
	add.f32 	%f26, %f24, %f25;
	ld.shared.f32 	%f27, [%r16+-32];
	add.f32 	%f28, %f26, %f27;
	ld.shared.f32 	%f29, [%r16+-28];
	add.f32 	%f30, %f28, %f29;
	ld.shared.f32 	%f31, [%r16+-24];
	add.f32 	%f32, %f30, %f31;
	ld.shared.f32 	%f33, [%r16+-20];
	add.f32 	%f34, %f32, %f33;
	ld.shared.f32 	%f35, [%r16+-16];
	add.f32 	%f36, %f34, %f35;
	ld.shared.f32 	%f37, [%r16+-12];
	add.f32 	%f38, %f36, %f37;
	ld.shared.f32 	%f39, [%r16+-8];
	add.f32 	%f40, %f38, %f39;
	ld.shared.f32 	%f41, [%r16+-4];
	add.f32 	%f42, %f40, %f41;
	ld.shared.f32 	%f43, [%r16];
	add.f32 	%f44, %f42, %f43;
	ld.shared.f32 	%f45, [%r16+4];
	add.f32 	%f46, %f44, %f45;
	ld.shared.f32 	%f47, [%r16+8];
	add.f32 	%f48, %f46, %f47;
	ld.shared.f32 	%f49, [%r16+12];
	add.f32 	%f50, %f48, %f49;
	ld.shared.f32 	%f51, [%r16+16];
	add.f32 	%f52, %f50, %f51;
	ld.shared.f32 	%f53, [%r16+20];
	add.f32 	%f54, %f52, %f53;
	ld.shared.f32 	%f55, [%r16+24];
	add.f32 	%f56, %f54, %f55;
	ld.shared.f32 	%f57, [%r16+28];
	add.f32 	%f58, %f56, %f57;
	ld.shared.f32 	%f59, [%r16+32];
	add.f32 	%f60, %f58, %f59;
	ld.shared.f32 	%f61, [%r16+36];
	add.f32 	%f62, %f60, %f61;
	ld.shared.f32 	%f63, [%r16+40];
	add.f32 	%f64, %f62, %f63;
	ld.shared.f32 	%f65, [%r16+44];
	add.f32 	%f66, %f64, %f65;
	ld.shared.f32 	%f67, [%r16+48];
	add.f32 	%f68, %f66, %f67;
	ld.shared.f32 	%f69, [%r16+52];
	add.f32 	%f70, %f68, %f69;
	ld.shared.f32 	%f71, [%r16+56];
	add.f32 	%f72, %f70, %f71;
	ld.shared.f32 	%f73, [%r16+60];
	add.f32 	%f76, %f72, %f73;
	add.s32 	%r18, %r18, 128;
	setp.ne.s32 	%p3, %r18, 1088;
	@%p3 bra 	$L__BB0_4;
	cvta.to.global.u64 	%rd9, %rd5;
	mul.wide.u32 	%rd10, %r2, 4;
	add.s64 	%rd11, %rd9, %rd10;
	st.global.f32 	[%rd11], %f76;
	ret;

}


// ===== COMPILED SASS (sm_100) =====

	.target	sm_100

	.elftype	@"ET_EXEC"


//--------------------- .note.nv.tkinfo           --------------------------
	.section	.note.nv.tkinfo,"",@"SHT_NOTE"
	.sectionflags	@"SHF_NOTE_NV_TKINFO"
	.tkinfo
        /*0018*/ 	.word	0x00000002
        /*0030*/ 	.string	""
        /*0030*/ 	.string	"ptxas"
        /*0030*/ 	.string	"Cuda compilation tools, release 13.0, V13.0.88"
        /*0030*/ 	.string	"Build cuda_13.0.r13.0/compiler.36424714_0"
        /*0030*/ 	.string	"-arch sm_100 -m 64 "



//--------------------- .note.nv.cuinfo           --------------------------
	.section	.note.nv.cuinfo,"",@"SHT_NOTE"
	.sectionflags	@"SHF_NOTE_NV_CUINFO"
        /*0018*/ 	.short	0x0002
        /*001a*/ 	.short	0x0064
        /*001c*/ 	.short	0x0082
	.zero		2


//--------------------- .nv.info                  --------------------------
	.section	.nv.info,"",@"SHT_CUDA_INFO"
	.align	4


	//----- nvinfo : EIATTR_REGCOUNT
	.align		4
        /*0000*/ 	.byte	0x04, 0x2f
        /*0002*/ 	.short	(.L_1 - .L_0)
	.align		4
.L_0:
        /*0004*/ 	.word	index@(_Z3dotPfS_S_)
        /*0008*/ 	.word	0x00000016


	//----- nvinfo : EIATTR_FRAME_SIZE
	.align		4
.L_1:
        /*000c*/ 	.byte	0x04, 0x11
        /*000e*/ 	.short	(.L_3 - .L_2)
	.align		4
.L_2:
        /*0010*/ 	.word	index@(_Z3dotPfS_S_)
        /*0014*/ 	.word	0x00000000


	//----- nvinfo : EIATTR_MIN_STACK_SIZE
	.align		4
.L_3:
        /*0018*/ 	.byte	0x04, 0x12
        /*001a*/ 	.short	(.L_5 - .L_4)
	.align		4
.L_4:
        /*001c*/ 	.word	index@(_Z3dotPfS_S_)
        /*0020*/ 	.word	0x00000000
.L_5:


//--------------------- .nv.compat                --------------------------
	.section	.nv.compat,"",@"SHT_CUDA_COMPAT_INFO"
	.align	4
        /*0000*/ 	.byte	0x02, 0x09, 0x00, 0x00, 0x02, 0x02, 0x01, 0x00, 0x02, 0x05, 0x05, 0x00, 0x03, 0x07, 0x01, 0x01
        /*0010*/ 	.byte	0x02, 0x03, 0x00, 0x00, 0x02, 0x06, 0x01, 0x00, 0x04, 0x0b, 0x08, 0x00, 0x09, 0x00, 0x00, 0x00
        /*0020*/ 	.byte	0x00, 0x00, 0x00, 0x00


//--------------------- .nv.info._Z3dotPfS_S_     --------------------------
	.section	.nv.info._Z3dotPfS_S_,"",@"SHT_CUDA_INFO"
	.sectionflags	@""
	.align	4


	//----- nvinfo : EIATTR_CUDA_API_VERSION
	.align		4
        /*0000*/ 	.byte	0x04, 0x37
        /*0002*/ 	.short	(.L_7 - .L_6)
.L_6:
        /*0004*/ 	.word	0x00000082


	//----- nvinfo : EIATTR_KPARAM_INFO
	.align		4
.L_7:
        /*0008*/ 	.byte	0x04, 0x17
        /*000a*/ 	.short	(.L_9 - .L_8)
.L_8:
        /*000c*/ 	.word	0x00000000
        /*0010*/ 	.short	0x0002
        /*0012*/ 	.short	0x0010
        /*0014*/ 	.byte	0x00, 0xf5, 0x21, 0x00


	//----- nvinfo : EIATTR_KPARAM_INFO
	.align		4
.L_9:
        /*0018*/ 	.byte	0x04, 0x17
        /*001a*/ 	.short	(.L_11 - .L_10)
.L_10:
        /*001c*/ 	.word	0x00000000
        /*0020*/ 	.short	0x0001
        /*0022*/ 	.short	0x0008
        /*0024*/ 	.byte	0x00, 0xf5, 0x21, 0x00


	//----- nvinfo : EIATTR_KPARAM_INFO
	.align		4
.L_11:
        /*0028*/ 	.byte	0x04, 0x17
        /*002a*/ 	.short	(.L_13 - .L_12)
.L_12:
        /*002c*/ 	.word	0x00000000
        /*0030*/ 	.short	0x0000
        /*0032*/ 	.short	0x0000
        /*0034*/ 	.byte	0x00, 0xf5, 0x21, 0x00


	//----- nvinfo : EIATTR_SPARSE_MMA_MASK
	.align		4
.L_13:
        /*0038*/ 	.byte	0x03, 0x50
        /*003a*/ 	.short	0x0000


	//----- nvinfo : EIATTR_MAXREG_COUNT
	.align		4
        /*003c*/ 	.byte	0x03, 0x1b
        /*003e*/ 	.short	0x00ff


	//----- nvinfo : EIATTR_NUM_BARRIERS
	.align		4
        /*0040*/ 	.byte	0x02, 0x4c
        /*0042*/ 	.byte	0x01
	.zero		1


	//----- nvinfo : EIATTR_MERCURY_ISA_VERSION
	.align		4
        /*0044*/ 	.byte	0x03, 0x5f
        /*0046*/ 	.short	0x0101


	//----- nvinfo : EIATTR_VRC_CTA_INIT_COUNT
	.align		4
        /*0048*/ 	.byte	0x02, 0x4a
	.zero		1
	.zero		1


	//----- nvinfo : EIATTR_EXIT_INSTR_OFFSETS
	.align		4
        /*004c*/ 	.byte	0x04, 0x1c
        /*004e*/ 	.short	(.L_15 - .L_14)


	//   ....[0]....
.L_14:
        /*0050*/ 	.word	0x000004f0


	//----- nvinfo : EIATTR_CRS_STACK_SIZE
	.align		4
.L_15:
        /*0054*/ 	.byte	0x04, 0x1e
        /*0056*/ 	.short	(.L_17 - .L_16)
.L_16:
        /*0058*/ 	.word	0x00000000


	//----- nvinfo : EIATTR_CBANK_PARAM_SIZE
	.align		4
.L_17:
        /*005c*/ 	.byte	0x03, 0x19
        /*005e*/ 	.short	0x0018


	//----- nvinfo : EIATTR_PARAM_CBANK
	.align		4
        /*0060*/ 	.byte	0x04, 0x0a
        /*0062*/ 	.short	(.L_19 - .L_18)
	.align		4
.L_18:
        /*0064*/ 	.word	index@(.nv.constant0._Z3dotPfS_S_)
        /*0068*/ 	.short	0x0380
        /*006a*/ 	.short	0x0018


	//----- nvinfo : EIATTR_SW_WAR
	.align		4
.L_19:
        /*006c*/ 	.byte	0x04, 0x36
        /*006e*/ 	.short	(.L_21 - .L_20)
.L_20:
        /*0070*/ 	.word	0x00000008
.L_21:


//--------------------- .nv.callgraph             --------------------------
	.section	.nv.callgraph,"",@"SHT_CUDA_CALLGRAPH"
	.align	4
	.sectionentsize	8
	.align		4
        /*0000*/ 	.word	0x00000000
	.align		4
        /*0004*/ 	.word	0xffffffff
	.align		4
        /*0008*/ 	.word	0x00000000
	.align		4
        /*000c*/ 	.word	0xfffffffe
	.align		4
        /*0010*/ 	.word	0x00000000
	.align		4
        /*0014*/ 	.word	0xfffffffd
	.align		4
        /*0018*/ 	.word	0x00000000
	.align		4
        /*001c*/ 	.word	0xfffffffc


//--------------------- .text._Z3dotPfS_S_        --------------------------
	.section	.text._Z3dotPfS_S_,"ax",@progbits
	.align	128
        .global         _Z3dotPfS_S_
        .type           _Z3dotPfS_S_,@function
        .size           _Z3dotPfS_S_,(.L_x_5 - _Z3dotPfS_S_)
        .other          _Z3dotPfS_S_,@"STO_CUDA_ENTRY STV_DEFAULT"
_Z3dotPfS_S_:
.text._Z3dotPfS_S_:
[----:B------:R-:W-:Y:S01]  /*0000*/  LDC R1, c[0x0][0x37c] ;  /* 0x0000df00ff017b82 */ /* 0x000fe20000000800 */
[----:B------:R-:W0:Y:S01]  /*0010*/  S2R R13, SR_TID.X ;  /* 0x00000000000d7919 */ /* 0x000e220000002100 */
[----:B------:R-:W0:Y:S01]  /*0020*/  LDCU UR4, c[0x0][0x360] ;  /* 0x00006c00ff0477ac */ /* 0x000e220008000800 */
[----:B------:R-:W-:Y:S01]  /*0030*/  BSSY.RECONVERGENT B0, `(.L_x_0) ;  /* 0x0000015000007945 */ /* 0x000fe20003800200 */
[----:B------:R-:W-:Y:S01]  /*0040*/  HFMA2 R10, -RZ, RZ, 0, 0 ;  /* 0x00000000ff0a7431 */ /* 0x000fe200000001ff */
[----:B------:R-:W0:Y:S01]  /*0050*/  S2R R0, SR_CTAID.X ;  /* 0x0000000000007919 */ /* 0x000e220000002500 */
[----:B------:R-:W1:Y:S01]  /*0060*/  LDCU.64 UR6, c[0x0][0x358] ;  /* 0x00006b00ff0677ac */ /* 0x000e620008000a00 */
[----:B0-----:R-:W-:-:S05]  /*0070*/  IMAD R2, R0, UR4, R13 ;  /* 0x0000000400027c24 */ /* 0x001fca000f8e020d */
[----:B------:R-:W-:-:S13]  /*0080*/  ISETP.GT.AND P0, PT, R2, 0x83ff, PT ;  /* 0x000083ff0200780c */ /* 0x000fda0003f04270 */
[----:B-1----:R-:W-:Y:S05]  /*0090*/  @P0 BRA `(.L_x_1) ;  /* 0x0000000000380947 */ /* 0x002fea0003800000 */
[----:B------:R-:W0:Y:S01]  /*00a0*/  LDC R12, c[0x0][0x370] ;  /* 0x0000dc00ff0c7b82 */ /* 0x000e220000000800 */
[----:B------:R-:W-:Y:S02]  /*00b0*/  MOV R11, R2 ;  /* 0x00000002000b7202 */ /* 0x000fe40000000f00 */
[----:B------:R-:W-:-:S05]  /*00c0*/  MOV R10, RZ ;  /* 0x000000ff000a7202 */ /* 0x000fca0000000f00 */
[----:B------:R-:W1:Y:S08]  /*00d0*/  LDC.64 R6, c[0x0][0x380] ;  /* 0x0000e000ff067b82 */ /* 0x000e700000000a00 */
[----:B------:R-:W2:Y:S01]  /*00e0*/  LDC.64 R8, c[0x0][0x388] ;  /* 0x0000e200ff087b82 */ /* 0x000ea20000000a00 */
[----:B0-----:R-:W-:-:S07]  /*00f0*/  IMAD R12, R12, UR4, RZ ;  /* 0x000000040c0c7c24 */ /* 0x001fce000f8e02ff */
.L_x_2:
[----:B-1----:R-:W-:-:S04]  /*0100*/  IMAD.WIDE R2, R11, 0x4, R6 ;  /* 0x000000040b027825 */ /* 0x002fc800078e0206 */
[----:B--2---:R-:W-:Y:S02]  /*0110*/  IMAD.WIDE R4, R11, 0x4, R8 ;  /* 0x000000040b047825 */ /* 0x004fe400078e0208 */
[----:B------:R-:W2:Y:S04]  /*0120*/  LDG.E R3, desc[UR6][R2.64] ;  /* 0x0000000602037981 */ /* 0x000ea8000c1e1900 */
[----:B------:R-:W2:Y:S01]  /*0130*/  LDG.E R4, desc[UR6][R4.64] ;  /* 0x0000000604047981 */ /* 0x000ea2000c1e1900 */
[----:B------:R-:W-:-:S04]  /*0140*/  IADD3 R11, PT, PT, R12, R11, RZ ;  /* 0x0000000b0c0b7210 */ /* 0x000fc80007ffe0ff */
[----:B------:R-:W-:Y:S01]  /*0150*/  ISETP.GE.AND P0, PT, R11, 0x8400, PT ;  /* 0x000084000b00780c */ /* 0x000fe20003f06270 */
[----:B--2---:R-:W-:-:S12]  /*0160*/  FFMA R10, R3, R4, R10 ;  /* 0x00000004030a7223 */ /* 0x004fd8000000000a */
[----:B------:R-:W-:Y:S05]  /*0170*/  @!P0 BRA `(.L_x_2) ;  /* 0xfffffffc00e08947 */ /* 0x000fea000383ffff */
.L_x_1:
[----:B------:R-:W-:Y:S05]  /*0180*/  BSYNC.RECONVERGENT B0 ;  /* 0x0000000000007941 */ /* 0x000fea0003800200 */
.L_x_0:
[----:B------:R-:W0:Y:S01]  /*0190*/  S2UR UR5, SR_CgaCtaId ;  /* 0x00000000000579c3 */ /* 0x000e220000008800 */
[----:B------:R-:W-:Y:S01]  /*01a0*/  UMOV UR4, 0x400 ;  /* 0x0000040000047882 */ /* 0x000fe20000000000 */
[----:B------:R-:W-:Y:S01]  /*01b0*/  HFMA2 R2, -RZ, RZ, 0, 3.814697265625e-06 ;  /* 0x00000040ff027431 */ /* 0x000fe200000001ff */
[----:B------:R-:W-:Y:S01]  /*01c0*/  MOV R15, RZ ;  /* 0x000000ff000f7202 */ /* 0x000fe20000000f00 */
[----:B0-----:R-:W-:-:S06]  /*01d0*/  ULEA UR4, UR5, UR4, 0x18 ;  /* 0x0000000405047291 */ /* 0x001fcc000f8ec0ff */
[----:B------:R-:W-:-:S05]  /*01e0*/  LEA R3, R13, UR4, 0x2 ;  /* 0x000000040d037c11 */ /* 0x000fca000f8e10ff */
[----:B------:R0:W-:Y:S01]  /*01f0*/  STS [R3], R10 ;  /* 0x0000000a03007388 */ /* 0x0001e20000000800 */
[----:B------:R-:W-:Y:S06]  /*0200*/  BAR.SYNC.DEFER_BLOCKING 0x0 ;  /* 0x0000000000007b1d */ /* 0x000fec0000010000 */
.L_x_3:
[----:B------:R-:W1:Y:S04]  /*0210*/  LDS.128 R4, [R2+UR4+-0x40] ;  /* 0xffffc00402047984 */ /* 0x000e680008000c00 */
[----:B------:R-:W2:Y:S04]  /*0220*/  LDS.128 R16, [R2+UR4+-0x30] ;  /* 0xffffd00402107984 */ /* 0x000ea80008000c00 */
[----:B0-----:R-:W0:Y:S01]  /*0230*/  LDS.128 R8, [R2+UR4+-0x20] ;  /* 0xffffe00402087984 */ /* 0x001e220008000c00 */
[----:B-1----:R-:W-:-:S03]  /*0240*/  FADD R4, R4, R15 ;  /* 0x0000000f04047221 */ /* 0x002fc60000000000 */
[----:B------:R-:W1:Y:S01]  /*0250*/  LDS.128 R12, [R2+UR4+-0x10] ;  /* 0xfffff004020c7984 */ /* 0x000e620008000c00 */
[----:B------:R-:W-:-:S04]  /*0260*/  FADD R5, R4, R5 ;  /* 0x0000000504057221 */ /* 0x000fc80000000000 */
[----:B------:R-:W-:-:S04]  /*0270*/  FADD R6, R5, R6 ;  /* 0x0000000605067221 */ /* 0x000fc80000000000 */
[----:B------:R-:W-:-:S04]  /*0280*/  FADD R7, R6, R7 ;  /* 0x0000000706077221 */ /* 0x000fc80000000000 */
[----:B--2---:R-:W-:Y:S02]  /*0290*/  FADD R16, R7, R16 ;  /* 0x0000001007107221 */ /* 0x004fe40000000000 */
[----:B------:R-:W2:Y:S02]  /*02a0*/  LDS.128 R4, [R2+UR4] ;  /* 0x0000000402047984 */ /* 0x000ea40008000c00 */
[----:B------:R-:W-:-:S04]  /*02b0*/  FADD R17, R16, R17 ;  /* 0x0000001110117221 */ /* 0x000fc80000000000 */
[----:B------:R-:W-:-:S04]  /*02c0*/  FADD R18, R17, R18 ;  /* 0x0000001211127221 */ /* 0x000fc80000000000 */
[----:B------:R-:W-:-:S04]  /*02d0*/  FADD R19, R18, R19 ;  /* 0x0000001312137221 */ /* 0x000fc80000000000 */
[----:B0-----:R-:W-:Y:S02]  /*02e0*/  FADD R8, R19, R8 ;  /* 0x0000000813087221 */ /* 0x001fe40000000000 */
[----:B------:R-:W0:Y:S02]  /*02f0*/  LDS.128 R16, [R2+UR4+0x10] ;  /* 0x0000100402107984 */ /* 0x000e240008000c00 */
[----:B------:R-:W-:-:S04]  /*0300*/  FADD R9, R8, R9 ;  /* 0x0000000908097221 */ /* 0x000fc80000000000 */
[----:B------:R-:W-:-:S04]  /*0310*/  FADD R10, R9, R10 ;  /* 0x0000000a090a7221 */ /* 0x000fc80000000000 */
[----:B------:R-:W-:-:S04]  /*0320*/  FADD R11, R10, R11 ;  /* 0x0000000b0a0b7221 */ /* 0x000fc80000000000 */
[----:B-1----:R-:W-:Y:S02]  /*0330*/  FADD R12, R11, R12 ;  /* 0x0000000c0b0c7221 */ /* 0x002fe40000000000 */
[----:B------:R-:W1:Y:S02]  /*0340*/  LDS.128 R8, [R2+UR4+0x20] ;  /* 0x0000200402087984 */ /* 0x000e640008000c00 */
[----:B------:R-:W-:-:S04]  /*0350*/  FADD R13, R12, R13 ;  /* 0x0000000d0c0d7221 */ /* 0x000fc80000000000 */
[----:B------:R-:W-:-:S04]  /*0360*/  FADD R14, R13, R14 ;  /* 0x0000000e0d0e7221 */ /* 0x000fc80000000000 */
[----:B------:R-:W-:-:S04]  /*0370*/  FADD R15, R14, R15 ;  /* 0x0000000f0e0f7221 */ /* 0x000fc80000000000 */
[----:B--2---:R-:W-:Y:S02]  /*0380*/  FADD R4, R15, R4 ;  /* 0x000000040f047221 */ /* 0x004fe40000000000 */
[----:B------:R2:W3:Y:S02]  /*0390*/  LDS.128 R12, [R2+UR4+0x30] ;  /* 0x00003004020c7984 */ /* 0x0004e40008000c00 */
[----:B------:R-:W-:-:S04]  /*03a0*/  FADD R5, R4, R5 ;  /* 0x0000000504057221 */ /* 0x000fc80000000000 */
[----:B------:R-:W-:Y:S01]  /*03b0*/  FADD R6, R5, R6 ;  /* 0x0000000605067221 */ /* 0x000fe20000000000 */
[----:B--2---:R-:W-:-:S03]  /*03c0*/  IADD3 R2, PT, PT, R2, 0x80, RZ ;  /* 0x0000008002027810 */ /* 0x004fc60007ffe0ff */
[----:B------:R-:W-:Y:S01]  /*03d0*/  FADD R7, R6, R7 ;  /* 0x0000000706077221 */ /* 0x000fe20000000000 */
[----:B------:R-:W-:-:S03]  /*03e0*/  ISETP.NE.AND P0, PT, R2, 0x440, PT ;  /* 0x000004400200780c */ /* 0x000fc60003f05270 */
[----:B0-----:R-:W-:-:S04]  /*03f0*/  FADD R16, R7, R16 ;  /* 0x0000001007107221 */ /* 0x001fc80000000000 */
[----:B------:R-:W-:-:S04]  /*0400*/  FADD R17, R16, R17 ;  /* 0x0000001110117221 */ /* 0x000fc80000000000 */
[----:B------:R-:W-:-:S04]  /*0410*/  FADD R18, R17, R18 ;  /* 0x0000001211127221 */ /* 0x000fc80000000000 */
[----:B------:R-:W-:-:S04]  /*0420*/  FADD R19, R18, R19 ;  /* 0x0000001312137221 */ /* 0x000fc80000000000 */
[----:B-1----:R-:W-:-:S04]  /*0430*/  FADD R8, R19, R8 ;  /* 0x0000000813087221 */ /* 0x002fc80000000000 */
[----:B------:R-:W-:-:S04]  /*0440*/  FADD R9, R8, R9 ;  /* 0x0000000908097221 */ /* 0x000fc80000000000 */
[----:B------:R-:W-:-:S04]  /*0450*/  FADD R10, R9, R10 ;  /* 0x0000000a090a7221 */ /* 0x000fc80000000000 */
[----:B------:R-:W-:-:S04]  /*0460*/  FADD R11, R10, R11 ;  /* 0x0000000b0a0b7221 */ /* 0x000fc80000000000 */
[----:B---3--:R-:W-:-:S04]  /*0470*/  FADD R12, R11, R12 ;  /* 0x0000000c0b0c7221 */ /* 0x008fc80000000000 */
[----:B------:R-:W-:-:S04]  /*0480*/  FADD R13, R12, R13 ;  /* 0x0000000d0c0d7221 */ /* 0x000fc80000000000 */
[----:B------:R-:W-:-:S04]  /*0490*/  FADD R14, R13, R14 ;  /* 0x0000000e0d0e7221 */ /* 0x000fc80000000000 */
[----:B------:R-:W-:Y:S01]  /*04a0*/  FADD R15, R14, R15 ;  /* 0x0000000f0e0f7221 */ /* 0x000fe20000000000 */
[----:B------:R-:W-:Y:S06]  /*04b0*/  @P0 BRA `(.L_x_3) ;  /* 0xfffffffc00540947 */ /* 0x000fec000383ffff */
[----:B------:R-:W0:Y:S02]  /*04c0*/  LDC.64 R2, c[0x0][0x390] ;  /* 0x0000e400ff027b82 */ /* 0x000e240000000a00 */
[----:B0-----:R-:W-:-:S05]  /*04d0*/  IMAD.WIDE.U32 R2, R0, 0x4, R2 ;  /* 0x0000000400027825 */ /* 0x001fca00078e0002 */
[----:B------:R-:W-:Y:S01]  /*04e0*/  STG.E desc[UR6][R2.64], R15 ;  /* 0x0000000f02007986 */ /* 0x000fe2000c101906 */
[----:B------:R-:W-:Y:S05]  /*04f0*/  EXIT ;  /* 0x000000000000794d */ /* 0x000fea0003800000 */
.L_x_4:
[----:B------:R-:W-:-:S00]  /*0500*/  BRA `(.L_x_4) ;  /* 0xfffffffc00fc7947 */ /* 0x000fc0000383ffff */
[----:B------:R-:W-:-:S00]  /*0510*/  NOP ;  /* 0x0000000000007918 */ /* 0x000fc00000000000 */
        /* <DEDUP_REMOVED lines=14> */
.L_x_5:


//--------------------- .nv.shared._Z3dotPfS_S_   --------------------------
	.section	.nv.shared._Z3dotPfS_S_,"aw",@nobits
	.sectionflags	@""
	.align	4
.nv.shared._Z3dotPfS_S_:
	.zero		2048


//--------------------- .nv.shared.reserved.0     --------------------------
	.section	.nv.shared.reserved.0,"aw",@nobits
	.weak		__nv_reservedSMEM_offset_0_alias
	.size		__nv_reservedSMEM_offset_0_alias, 0, 64
	.other		__nv_reservedSMEM_offset_0_alias,@"STO_CUDA_RESERVED_SHARED STV_DEFAULT"
__nv_reservedSMEM_offset_0_alias:
	.zero		0
	.zero		64


//--------------------- .nv.constant0._Z3dotPfS_S_ --------------------------
	.section	.nv.constant0._Z3dotPfS_S_,"a",@progbits
	.sectionflags	@""
	.align	4
.nv.constant0._Z3dotPfS_S_:
	.zero		920


//--------------------- SYMBOLS --------------------------

	.type		.nv.reservedSmem.offset0,@object
	.size		.nv.reservedSmem.offset0,0x4
	.type		.nv.reservedSmem.cap,@object
	.size		.nv.reservedSmem.cap,0x4
